//
// Generated by NVIDIA NVVM Compiler
//
// Compiler Build ID: CL-36424714
// Cuda compilation tools, release 13.0, V13.0.88
// Based on NVVM 20.0.0
//

.version 9.0
.target sm_100
.address_size 64

	// .globl	_Z10gemmKernelPfS_S_iii

.visible .entry _Z10gemmKernelPfS_S_iii(
	.param .u64 .ptr .align 1 _Z10gemmKernelPfS_S_iii_param_0,
	.param .u64 .ptr .align 1 _Z10gemmKernelPfS_S_iii_param_1,
	.param .u64 .ptr .align 1 _Z10gemmKernelPfS_S_iii_param_2,
	.param .u32 _Z10gemmKernelPfS_S_iii_param_3,
	.param .u32 _Z10gemmKernelPfS_S_iii_param_4,
	.param .u32 _Z10gemmKernelPfS_S_iii_param_5
)
{
	.reg .pred 	%p<14>;
	.reg .b32 	%r<41>;
	.reg .b32 	%f<55>;
	.reg .b64 	%rd<53>;

	ld.param.u64 	%rd8, [_Z10gemmKernelPfS_S_iii_param_0];
	ld.param.u64 	%rd9, [_Z10gemmKernelPfS_S_iii_param_1];
	ld.param.u64 	%rd7, [_Z10gemmKernelPfS_S_iii_param_2];
	ld.param.u32 	%r20, [_Z10gemmKernelPfS_S_iii_param_3];
	ld.param.u32 	%r18, [_Z10gemmKernelPfS_S_iii_param_4];
	ld.param.u32 	%r19, [_Z10gemmKernelPfS_S_iii_param_5];
	cvta.to.global.u64 	%rd1, %rd9;
	cvta.to.global.u64 	%rd2, %rd8;
	mov.u32 	%r21, %ctaid.y;
	mov.u32 	%r22, %ntid.y;
	mov.u32 	%r23, %tid.y;
	mad.lo.s32 	%r1, %r21, %r22, %r23;
	mov.u32 	%r24, %ctaid.x;
	mov.u32 	%r25, %ntid.x;
	mov.u32 	%r26, %tid.x;
	mad.lo.s32 	%r2, %r24, %r25, %r26;
	setp.ge.s32 	%p1, %r1, %r20;
	setp.ge.s32 	%p2, %r2, %r18;
	or.pred  	%p3, %p1, %p2;
	setp.lt.s32 	%p4, %r19, 1;
	or.pred  	%p5, %p3, %p4;
	@%p5 bra 	$L__BB0_12;
	cvta.to.global.u64 	%rd10, %rd7;
	mul.lo.s32 	%r3, %r19, %r1;
	mad.lo.s32 	%r28, %r18, %r1, %r2;
	mul.wide.s32 	%rd11, %r28, 4;
	add.s64 	%rd3, %rd10, %rd11;
	ld.global.f32 	%f52, [%rd3];
	and.b32  	%r4, %r19, 7;
	setp.lt.u32 	%p6, %r19, 8;
	mov.b32 	%r39, 0;
	@%p6 bra 	$L__BB0_4;
	and.b32  	%r39, %r19, 2147483640;
	neg.s32 	%r37, %r39;
	shl.b32 	%r7, %r18, 3;
	mul.wide.u32 	%rd12, %r3, 4;
	add.s64 	%rd13, %rd12, %rd2;
	add.s64 	%rd52, %rd13, 16;
	mul.wide.s32 	%rd16, %r18, 4;
	mov.u32 	%r36, %r2;
$L__BB0_3:
	.pragma "nounroll";
	ld.global.f32 	%f9, [%rd52+-16];
	mul.wide.s32 	%rd14, %r36, 4;
	add.s64 	%rd15, %rd1, %rd14;
	ld.global.f32 	%f10, [%rd15];
	fma.rn.f32 	%f11, %f9, %f10, %f52;
	st.global.f32 	[%rd3], %f11;
	ld.global.f32 	%f12, [%rd52+-12];
	add.s64 	%rd17, %rd15, %rd16;
	ld.global.f32 	%f13, [%rd17];
	fma.rn.f32 	%f14, %f12, %f13, %f11;
	st.global.f32 	[%rd3], %f14;
	ld.global.f32 	%f15, [%rd52+-8];
	add.s64 	%rd18, %rd17, %rd16;
	ld.global.f32 	%f16, [%rd18];
	fma.rn.f32 	%f17, %f15, %f16, %f14;
	st.global.f32 	[%rd3], %f17;
	ld.global.f32 	%f18, [%rd52+-4];
	add.s64 	%rd19, %rd18, %rd16;
	ld.global.f32 	%f19, [%rd19];
	fma.rn.f32 	%f20, %f18, %f19, %f17;
	st.global.f32 	[%rd3], %f20;
	ld.global.f32 	%f21, [%rd52];
	add.s64 	%rd20, %rd19, %rd16;
	ld.global.f32 	%f22, [%rd20];
	fma.rn.f32 	%f23, %f21, %f22, %f20;
	st.global.f32 	[%rd3], %f23;
	ld.global.f32 	%f24, [%rd52+4];
	add.s64 	%rd21, %rd20, %rd16;
	ld.global.f32 	%f25, [%rd21];
	fma.rn.f32 	%f26, %f24, %f25, %f23;
	st.global.f32 	[%rd3], %f26;
	ld.global.f32 	%f27, [%rd52+8];
	add.s64 	%rd22, %rd21, %rd16;
	ld.global.f32 	%f28, [%rd22];
	fma.rn.f32 	%f29, %f27, %f28, %f26;
	st.global.f32 	[%rd3], %f29;
	ld.global.f32 	%f30, [%rd52+12];
	add.s64 	%rd23, %rd22, %rd16;
	ld.global.f32 	%f31, [%rd23];
	fma.rn.f32 	%f52, %f30, %f31, %f29;
	st.global.f32 	[%rd3], %f52;
	add.s32 	%r37, %r37, 8;
	add.s32 	%r36, %r36, %r7;
	add.s64 	%rd52, %rd52, 32;
	setp.ne.s32 	%p7, %r37, 0;
	@%p7 bra 	$L__BB0_3;
$L__BB0_4:
	setp.eq.s32 	%p8, %r4, 0;
	@%p8 bra 	$L__BB0_12;
	and.b32  	%r13, %r19, 3;
	setp.lt.u32 	%p9, %r4, 4;
	@%p9 bra 	$L__BB0_7;
	add.s32 	%r29, %r39, %r3;
	mul.wide.u32 	%rd24, %r29, 4;
	add.s64 	%rd25, %rd2, %rd24;
	ld.global.f32 	%f32, [%rd25];
	mad.lo.s32 	%r30, %r39, %r18, %r2;
	mul.wide.s32 	%rd26, %r30, 4;
	add.s64 	%rd27, %rd1, %rd26;
	ld.global.f32 	%f33, [%rd27];
	fma.rn.f32 	%f34, %f32, %f33, %f52;
	st.global.f32 	[%rd3], %f34;
	cvt.u64.u32 	%rd28, %r3;
	cvt.u64.u32 	%rd29, %r39;
	add.s64 	%rd30, %rd29, %rd28;
	shl.b64 	%rd31, %rd30, 2;
	add.s64 	%rd32, %rd2, %rd31;
	ld.global.f32 	%f35, [%rd32+4];
	mul.wide.s32 	%rd33, %r18, 4;
	add.s64 	%rd34, %rd27, %rd33;
	ld.global.f32 	%f36, [%rd34];
	fma.rn.f32 	%f37, %f35, %f36, %f34;
	st.global.f32 	[%rd3], %f37;
	ld.global.f32 	%f38, [%rd32+8];
	add.s64 	%rd35, %rd34, %rd33;
	ld.global.f32 	%f39, [%rd35];
	fma.rn.f32 	%f40, %f38, %f39, %f37;
	st.global.f32 	[%rd3], %f40;
	ld.global.f32 	%f41, [%rd32+12];
	add.s64 	%rd36, %rd35, %rd33;
	ld.global.f32 	%f42, [%rd36];
	fma.rn.f32 	%f52, %f41, %f42, %f40;
	st.global.f32 	[%rd3], %f52;
	add.s32 	%r39, %r39, 4;
$L__BB0_7:
	setp.eq.s32 	%p10, %r13, 0;
	@%p10 bra 	$L__BB0_12;
	setp.eq.s32 	%p11, %r13, 1;
	@%p11 bra 	$L__BB0_10;
	add.s32 	%r31, %r39, %r3;
	mul.wide.u32 	%rd37, %r31, 4;
	add.s64 	%rd38, %rd2, %rd37;
	ld.global.f32 	%f43, [%rd38];
	mad.lo.s32 	%r32, %r39, %r18, %r2;
	mul.wide.s32 	%rd39, %r32, 4;
	add.s64 	%rd40, %rd1, %rd39;
	ld.global.f32 	%f44, [%rd40];
	fma.rn.f32 	%f45, %f43, %f44, %f52;
	st.global.f32 	[%rd3], %f45;
	cvt.u64.u32 	%rd41, %r3;
	cvt.u64.u32 	%rd42, %r39;
	add.s64 	%rd43, %rd42, %rd41;
	shl.b64 	%rd44, %rd43, 2;
	add.s64 	%rd45, %rd2, %rd44;
	ld.global.f32 	%f46, [%rd45+4];
	mul.wide.s32 	%rd46, %r18, 4;
	add.s64 	%rd47, %rd40, %rd46;
	ld.global.f32 	%f47, [%rd47];
	fma.rn.f32 	%f52, %f46, %f47, %f45;
	st.global.f32 	[%rd3], %f52;
	add.s32 	%r39, %r39, 2;
$L__BB0_10:
	and.b32  	%r33, %r19, 1;
	setp.eq.b32 	%p12, %r33, 1;
	not.pred 	%p13, %p12;
	@%p13 bra 	$L__BB0_12;
	add.s32 	%r34, %r39, %r3;
	mul.wide.u32 	%rd48, %r34, 4;
	add.s64 	%rd49, %rd2, %rd48;
	ld.global.f32 	%f48, [%rd49];
	mad.lo.s32 	%r35, %r39, %r18, %r2;
	mul.wide.s32 	%rd50, %r35, 4;
	add.s64 	%rd51, %rd1, %rd50;
	ld.global.f32 	%f49, [%rd51];
	fma.rn.f32 	%f50, %f48, %f49, %f52;
	st.global.f32 	[%rd3], %f50;
$L__BB0_12:
	ret;

}


// ===== COMPILED SASS (sm_100) =====

	.target	sm_100

	.elftype	@"ET_EXEC"


//--------------------- .note.nv.tkinfo           --------------------------
	.section	.note.nv.tkinfo,"",@"SHT_NOTE"
	.sectionflags	@"SHF_NOTE_NV_TKINFO"
	.tkinfo
        /*0018*/ 	.word	0x00000002
        /*0030*/ 	.string	""
        /*0030*/ 	.string	"ptxas"
        /*0030*/ 	.string	"Cuda compilation tools, release 13.0, V13.0.88"
        /*0030*/ 	.string	"Build cuda_13.0.r13.0/compiler.36424714_0"
        /*0030*/ 	.string	"-arch sm_100 -m 64 "



//--------------------- .note.nv.cuinfo           --------------------------
	.section	.note.nv.cuinfo,"",@"SHT_NOTE"
	.sectionflags	@"SHF_NOTE_NV_CUINFO"
        /*0018*/ 	.short	0x0002
        /*001a*/ 	.short	0x0064
        /*001c*/ 	.short	0x0082
	.zero		2


//--------------------- .nv.info                  --------------------------
	.section	.nv.info,"",@"SHT_CUDA_INFO"
	.align	4


	//----- nvinfo : EIATTR_REGCOUNT
	.align		4
        /*0000*/ 	.byte	0x04, 0x2f
        /*0002*/ 	.short	(.L_1 - .L_0)
	.align		4
.L_0:
        /*0004*/ 	.word	index@(_Z10gemmKernelPfS_S_iii)
        /*0008*/ 	.word	0x0000001c


	//----- nvinfo : EIATTR_FRAME_SIZE
	.align		4
.L_1:
        /*000c*/ 	.byte	0x04, 0x11
        /*000e*/ 	.short	(.L_3 - .L_2)
	.align		4
.L_2:
        /*0010*/ 	.word	index@(_Z10gemmKernelPfS_S_iii)
        /*0014*/ 	.word	0x00000000


	//----- nvinfo : EIATTR_MIN_STACK_SIZE
	.align		4
.L_3:
        /*0018*/ 	.byte	0x04, 0x12
        /*001a*/ 	.short	(.L_5 - .L_4)
	.align		4
.L_4:
        /*001c*/ 	.word	index@(_Z10gemmKernelPfS_S_iii)
        /*0020*/ 	.word	0x00000000
.L_5:


//--------------------- .nv.compat                --------------------------
	.section	.nv.compat,"",@"SHT_CUDA_COMPAT_INFO"
	.align	4
        /*0000*/ 	.byte	0x02, 0x09, 0x00, 0x00, 0x02, 0x02, 0x01, 0x00, 0x02, 0x05, 0x05, 0x00, 0x03, 0x07, 0x01, 0x01
        /*0010*/ 	.byte	0x02, 0x03, 0x00, 0x00, 0x02, 0x06, 0x01, 0x00, 0x04, 0x0b, 0x08, 0x00, 0x09, 0x00, 0x00, 0x00
        /*0020*/ 	.byte	0x00, 0x00, 0x00, 0x00


//--------------------- .nv.info._Z10gemmKernelPfS_S_iii --------------------------
	.section	.nv.info._Z10gemmKernelPfS_S_iii,"",@"SHT_CUDA_INFO"
	.sectionflags	@""
	.align	4


	//----- nvinfo : EIATTR_CUDA_API_VERSION
	.align		4
        /*0000*/ 	.byte	0x04, 0x37
        /*0002*/ 	.short	(.L_7 - .L_6)
.L_6:
        /*0004*/ 	.word	0x00000082


	//----- nvinfo : EIATTR_KPARAM_INFO
	.align		4
.L_7:
        /*0008*/ 	.byte	0x04, 0x17
        /*000a*/ 	.short	(.L_9 - .L_8)
.L_8:
        /*000c*/ 	.word	0x00000000
        /*0010*/ 	.short	0x0005
        /*0012*/ 	.short	0x0020
        /*0014*/ 	.byte	0x00, 0xf0, 0x11, 0x00


	//----- nvinfo : EIATTR_KPARAM_INFO
	.align		4
.L_9:
        /*0018*/ 	.byte	0x04, 0x17
        /*001a*/ 	.short	(.L_11 - .L_10)
.L_10:
        /*001c*/ 	.word	0x00000000
        /*0020*/ 	.short	0x0004
        /*0022*/ 	.short	0x001c
        /*0024*/ 	.byte	0x00, 0xf0, 0x11, 0x00


	//----- nvinfo : EIATTR_KPARAM_INFO
	.align		4
.L_11:
        /*0028*/ 	.byte	0x04, 0x17
        /*002a*/ 	.short	(.L_13 - .L_12)
.L_12:
        /*002c*/ 	.word	0x00000000
        /*0030*/ 	.short	0x0003
        /*0032*/ 	.short	0x0018
        /*0034*/ 	.byte	0x00, 0xf0, 0x11, 0x00


	//----- nvinfo : EIATTR_KPARAM_INFO
	.align		4
.L_13:
        /*0038*/ 	.byte	0x04, 0x17
        /*003a*/ 	.short	(.L_15 - .L_14)
.L_14:
        /*003c*/ 	.word	0x00000000
        /*0040*/ 	.short	0x0002
        /*0042*/ 	.short	0x0010
        /*0044*/ 	.byte	0x00, 0xf5, 0x21, 0x00


	//----- nvinfo : EIATTR_KPARAM_INFO
	.align		4
.L_15:
        /*0048*/ 	.byte	0x04, 0x17
        /*004a*/ 	.short	(.L_17 - .L_16)
.L_16:
        /*004c*/ 	.word	0x00000000
        /*0050*/ 	.short	0x0001
        /*0052*/ 	.short	0x0008
        /*0054*/ 	.byte	0x00, 0xf5, 0x21, 0x00


	//----- nvinfo : EIATTR_KPARAM_INFO
	.align		4
.L_17:
        /*0058*/ 	.byte	0x04, 0x17
        /*005a*/ 	.short	(.L_19 - .L_18)
.L_18:
        /*005c*/ 	.word	0x00000000
        /*0060*/ 	.short	0x0000
        /*0062*/ 	.short	0x0000
        /*0064*/ 	.byte	0x00, 0xf5, 0x21, 0x00


	//----- nvinfo : EIATTR_SPARSE_MMA_MASK
	.align		4
.L_19:
        /*0068*/ 	.byte	0x03, 0x50
        /*006a*/ 	.short	0x0000


	//----- nvinfo : EIATTR_MAXREG_COUNT
	.align		4
        /*006c*/ 	.byte	0x03, 0x1b
        /*006e*/ 	.short	0x00ff


	//----- nvinfo : EIATTR_MERCURY_ISA_VERSION
	.align		4
        /*0070*/ 	.byte	0x03, 0x5f
        /*0072*/ 	.short	0x0101


	//----- nvinfo : EIATTR_VRC_CTA_INIT_COUNT
	.align		4
        /*0074*/ 	.byte	0x02, 0x4a
	.zero		1
	.zero		1


	//----- nvinfo : EIATTR_EXIT_INSTR_OFFSETS
	.align		4
        /*0078*/ 	.byte	0x04, 0x1c
        /*007a*/ 	.short	(.L_21 - .L_20)


	//   ....[0]....
.L_20:
        /*007c*/ 	.word	0x000000e0


	//   ....[1]....
        /*0080*/ 	.word	0x00000500


	//   ....[2]....
        /*0084*/ 	.word	0x00000740


	//   ....[3]....
        /*0088*/ 	.word	0x000008e0


	//   ....[4]....
        /*008c*/ 	.word	0x00000990


	//----- nvinfo : EIATTR_CBANK_PARAM_SIZE
	.align		4
.L_21:
        /*0090*/ 	.byte	0x03, 0x19
        /*0092*/ 	.short	0x0024


	//----- nvinfo : EIATTR_PARAM_CBANK
	.align		4
        /*0094*/ 	.byte	0x04, 0x0a
        /*0096*/ 	.short	(.L_23 - .L_22)
	.align		4
.L_22:
        /*0098*/ 	.word	index@(.nv.constant0._Z10gemmKernelPfS_S_iii)
        /*009c*/ 	.short	0x0380
        /*009e*/ 	.short	0x0024


	//----- nvinfo : EIATTR_SW_WAR
	.align		4
.L_23:
        /*00a0*/ 	.byte	0x04, 0x36
        /*00a2*/ 	.short	(.L_25 - .L_24)
.L_24:
        /*00a4*/ 	.word	0x00000008
.L_25:


//--------------------- .nv.callgraph             --------------------------
	.section	.nv.callgraph,"",@"SHT_CUDA_CALLGRAPH"
	.align	4
	.sectionentsize	8
	.align		4
        /*0000*/ 	.word	0x00000000
	.align		4
        /*0004*/ 	.word	0xffffffff
	.align		4
        /*0008*/ 	.word	0x00000000
	.align		4
        /*000c*/ 	.word	0xfffffffe
	.align		4
        /*0010*/ 	.word	0x00000000
	.align		4
        /*0014*/ 	.word	0xfffffffd
	.align		4
        /*0018*/ 	.word	0x00000000
	.align		4
        /*001c*/ 	.word	0xfffffffc


//--------------------- .text._Z10gemmKernelPfS_S_iii --------------------------
	.section	.text._Z10gemmKernelPfS_S_iii,"ax",@progbits
	.align	128
        .global         _Z10gemmKernelPfS_S_iii
        .type           _Z10gemmKernelPfS_S_iii,@function
        .size           _Z10gemmKernelPfS_S_iii,(.L_x_5 - _Z10gemmKernelPfS_S_iii)
        .other          _Z10gemmKernelPfS_S_iii,@"STO_CUDA_ENTRY STV_DEFAULT"
_Z10gemmKernelPfS_S_iii:
.text._Z10gemmKernelPfS_S_iii:
[----:B------:R-:W-:Y:S01]  /*0000*/  LDC R1, c[0x0][0x37c] ;  /* 0x0000df00ff017b82 */ /* 0x000fe20000000800 */
[----:B------:R-:W0:Y:S07]  /*0010*/  S2R R5, SR_TID.X ;  /* 0x0000000000057919 */ /* 0x000e2e0000002100 */
[----:B------:R-:W1:Y:S01]  /*0020*/  LDC R7, c[0x0][0x364] ;  /* 0x0000d900ff077b82 */ /* 0x000e620000000800 */
[----:B------:R-:W1:Y:S07]  /*0030*/  S2R R4, SR_TID.Y ;  /* 0x0000000000047919 */ /* 0x000e6e0000002200 */
[----:B------:R-:W0:Y:S08]  /*0040*/  S2UR UR5, SR_CTAID.X ;  /* 0x00000000000579c3 */ /* 0x000e300000002500 */
[----:B------:R-:W0:Y:S08]  /*0050*/  LDC R8, c[0x0][0x360] ;  /* 0x0000d800ff087b82 */ /* 0x000e300000000800 */
[----:B------:R-:W1:Y:S08]  /*0060*/  S2UR UR4, SR_CTAID.Y ;  /* 0x00000000000479c3 */ /* 0x000e700000002600 */
[----:B------:R-:W2:Y:S08]  /*0070*/  LDC.64 R2, c[0x0][0x398] ;  /* 0x0000e600ff027b82 */ /* 0x000eb00000000a00 */
[----:B------:R-:W3:Y:S01]  /*0080*/  LDC R0, c[0x0][0x3a0] ;  /* 0x0000e800ff007b82 */ /* 0x000ee20000000800 */
[----:B0-----:R-:W-:-:S02]  /*0090*/  IMAD R8, R8, UR5, R5 ;  /* 0x0000000508087c24 */ /* 0x001fc4000f8e0205 */
[----:B-1----:R-:W-:-:S03]  /*00a0*/  IMAD R7, R7, UR4, R4 ;  /* 0x0000000407077c24 */ /* 0x002fc6000f8e0204 */
[----:B--2---:R-:W-:-:S04]  /*00b0*/  ISETP.GE.AND P0, PT, R8, R3, PT ;  /* 0x000000030800720c */ /* 0x004fc80003f06270 */
[----:B------:R-:W-:-:S04]  /*00c0*/  ISETP.GE.OR P0, PT, R7, R2, P0 ;  /* 0x000000020700720c */ /* 0x000fc80000706670 */
[----:B---3--:R-:W-:-:S13]  /*00d0*/  ISETP.LT.OR P0, PT, R0, 0x1, P0 ;  /* 0x000000010000780c */ /* 0x008fda0000701670 */
[----:B------:R-:W-:Y:S05]  /*00e0*/  @P0 EXIT ;  /* 0x000000000000094d */ /* 0x000fea0003800000 */
[----:B------:R-:W0:Y:S01]  /*00f0*/  LDC.64 R4, c[0x0][0x390] ;  /* 0x0000e400ff047b82 */ /* 0x000e220000000a00 */
[----:B------:R-:W1:Y:S01]  /*0100*/  LDCU.64 UR4, c[0x0][0x358] ;  /* 0x00006b00ff0477ac */ /* 0x000e620008000a00 */
[C---:B------:R-:W-:Y:S01]  /*0110*/  ISETP.GE.U32.AND P1, PT, R0.reuse, 0x8, PT ;  /* 0x000000080000780c */ /* 0x040fe20003f26070 */
[C---:B------:R-:W-:Y:S01]  /*0120*/  IMAD R9, R7.reuse, R3, R8 ;  /* 0x0000000307097224 */ /* 0x040fe200078e0208 */
[----:B------:R-:W-:Y:S01]  /*0130*/  LOP3.LUT R13, R0, 0x7, RZ, 0xc0, !PT ;  /* 0x00000007000d7812 */ /* 0x000fe200078ec0ff */
[----:B------:R-:W-:-:S03]  /*0140*/  IMAD R2, R7, R0, RZ ;  /* 0x0000000007027224 */ /* 0x000fc600078e02ff */
[----:B------:R-:W-:Y:S01]  /*0150*/  ISETP.NE.AND P0, PT, R13, RZ, PT ;  /* 0x000000ff0d00720c */ /* 0x000fe20003f05270 */
[----:B0-----:R-:W-:-:S04]  /*0160*/  IMAD.WIDE R4, R9, 0x4, R4 ;  /* 0x0000000409047825 */ /* 0x001fc800078e0204 */
[----:B------:R-:W-:Y:S01]  /*0170*/  HFMA2 R9, -RZ, RZ, 0, 0 ;  /* 0x00000000ff097431 */ /* 0x000fe200000001ff */
[----:B-1----:R0:W5:Y:S01]  /*0180*/  LDG.E R11, desc[UR4][R4.64] ;  /* 0x00000004040b7981 */ /* 0x002162000c1e1900 */
[----:B------:R-:W-:Y:S06]  /*0190*/  @!P1 BRA `(.L_x_0) ;  /* 0x0000000000d89947 */ /* 0x000fec0003800000 */
[----:B------:R-:W1:Y:S01]  /*01a0*/  LDC.64 R6, c[0x0][0x380] ;  /* 0x0000e000ff067b82 */ /* 0x000e620000000a00 */
[----:B------:R-:W-:Y:S02]  /*01b0*/  LOP3.LUT R9, R0, 0x7ffffff8, RZ, 0xc0, !PT ;  /* 0x7ffffff800097812 */ /* 0x000fe400078ec0ff */
[----:B------:R-:W-:Y:S02]  /*01c0*/  MOV R12, R8 ;  /* 0x00000008000c7202 */ /* 0x000fe40000000f00 */
[----:B------:R-:W-:Y:S01]  /*01d0*/  IADD3 R10, PT, PT, -R9, RZ, RZ ;  /* 0x000000ff090a7210 */ /* 0x000fe20007ffe1ff */
[----:B-1----:R-:W-:-:S03]  /*01e0*/  IMAD.WIDE.U32 R6, R2, 0x4, R6 ;  /* 0x0000000402067825 */ /* 0x002fc600078e0006 */
[----:B------:R-:W-:-:S04]  /*01f0*/  IADD3 R6, P1, PT, R6, 0x10, RZ ;  /* 0x0000001006067810 */ /* 0x000fc80007f3e0ff */
[----:B------:R-:W-:-:S09]  /*0200*/  IADD3.X R7, PT, PT, RZ, R7, RZ, P1, !PT ;  /* 0x00000007ff077210 */ /* 0x000fd20000ffe4ff */
.L_x_1:
[----:B------:R-:W1:Y:S01]  /*0210*/  LDC.64 R14, c[0x0][0x388] ;  /* 0x0000e200ff0e7b82 */ /* 0x000e620000000a00 */
[----:B--2---:R-:W2:Y:S01]  /*0220*/  LDG.E R16, desc[UR4][R6.64+-0x10] ;  /* 0xfffff00406107981 */ /* 0x004ea2000c1e1900 */
[----:B-1----:R-:W-:-:S05]  /*0230*/  IMAD.WIDE R14, R12, 0x4, R14 ;  /* 0x000000040c0e7825 */ /* 0x002fca00078e020e */
[----:B------:R-:W2:Y:S02]  /*0240*/  LDG.E R17, desc[UR4][R14.64] ;  /* 0x000000040e117981 */ /* 0x000ea4000c1e1900 */
[----:B--2--5:R-:W-:Y:S01]  /*0250*/  FFMA R11, R16, R17, R11 ;  /* 0x00000011100b7223 */ /* 0x024fe2000000000b */
[----:B------:R-:W-:-:S04]  /*0260*/  IMAD.WIDE R16, R3, 0x4, R14 ;  /* 0x0000000403107825 */ /* 0x000fc800078e020e */
[----:B------:R1:W-:Y:S04]  /*0270*/  STG.E desc[UR4][R4.64], R11 ;  /* 0x0000000b04007986 */ /* 0x0003e8000c101904 */
[----:B------:R-:W2:Y:S04]  /*0280*/  LDG.E R18, desc[UR4][R6.64+-0xc] ;  /* 0xfffff40406127981 */ /* 0x000ea8000c1e1900 */
[----:B------:R-:W2:Y:S02]  /*0290*/  LDG.E R19, desc[UR4][R16.64] ;  /* 0x0000000410137981 */ /* 0x000ea4000c1e1900 */
[----:B--2---:R-:W-:Y:S01]  /*02a0*/  FFMA R21, R18, R19, R11 ;  /* 0x0000001312157223 */ /* 0x004fe2000000000b */
[----:B------:R-:W-:-:S04]  /*02b0*/  IMAD.WIDE R18, R3, 0x4, R16 ;  /* 0x0000000403127825 */ /* 0x000fc800078e0210 */
[----:B------:R2:W-:Y:S04]  /*02c0*/  STG.E desc[UR4][R4.64], R21 ;  /* 0x0000001504007986 */ /* 0x0005e8000c101904 */
[----:B------:R-:W3:Y:S04]  /*02d0*/  LDG.E R20, desc[UR4][R6.64+-0x8] ;  /* 0xfffff80406147981 */ /* 0x000ee8000c1e1900 */
[----:B------:R-:W3:Y:S01]  /*02e0*/  LDG.E R22, desc[UR4][R18.64] ;  /* 0x0000000412167981 */ /* 0x000ee2000c1e1900 */
[----:B------:R-:W-:-:S04]  /*02f0*/  IMAD.WIDE R14, R3, 0x4, R18 ;  /* 0x00000004030e7825 */ /* 0x000fc800078e0212 */
[----:B---3--:R-:W-:-:S05]  /*0300*/  FFMA R23, R20, R22, R21 ;  /* 0x0000001614177223 */ /* 0x008fca0000000015 */
[----:B------:R3:W-:Y:S04]  /*0310*/  STG.E desc[UR4][R4.64], R23 ;  /* 0x0000001704007986 */ /* 0x0007e8000c101904 */
[----:B------:R-:W4:Y:S04]  /*0320*/  LDG.E R20, desc[UR4][R6.64+-0x4] ;  /* 0xfffffc0406147981 */ /* 0x000f28000c1e1900 */
[----:B-1----:R-:W4:Y:S01]  /*0330*/  LDG.E R11, desc[UR4][R14.64] ;  /* 0x000000040e0b7981 */ /* 0x002f22000c1e1900 */
[----:B------:R-:W-:-:S04]  /*0340*/  IMAD.WIDE R16, R3, 0x4, R14 ;  /* 0x0000000403107825 */ /* 0x000fc800078e020e */
[----:B----4-:R-:W-:-:S05]  /*0350*/  FFMA R11, R20, R11, R23 ;  /* 0x0000000b140b7223 */ /* 0x010fca0000000017 */
[----:B------:R1:W-:Y:S04]  /*0360*/  STG.E desc[UR4][R4.64], R11 ;  /* 0x0000000b04007986 */ /* 0x0003e8000c101904 */
[----:B------:R-:W4:Y:S04]  /*0370*/  LDG.E R20, desc[UR4][R6.64] ;  /* 0x0000000406147981 */ /* 0x000f28000c1e1900 */
[----:B--2---:R-:W4:Y:S01]  /*0380*/  LDG.E R21, desc[UR4][R16.64] ;  /* 0x0000000410157981 */ /* 0x004f22000c1e1900 */
[----:B------:R-:W-:-:S04]  /*0390*/  IMAD.WIDE R18, R3, 0x4, R16 ;  /* 0x0000000403127825 */ /* 0x000fc800078e0210 */
[----:B----4-:R-:W-:-:S05]  /*03a0*/  FFMA R21, R20, R21, R11 ;  /* 0x0000001514157223 */ /* 0x010fca000000000b */
[----:B------:R2:W-:Y:S04]  /*03b0*/  STG.E desc[UR4][R4.64], R21 ;  /* 0x0000001504007986 */ /* 0x0005e8000c101904 */
[----:B------:R-:W3:Y:S04]  /*03c0*/  LDG.E R20, desc[UR4][R6.64+0x4] ;  /* 0x0000040406147981 */ /* 0x000ee8000c1e1900 */
[----:B------:R-:W3:Y:S01]  /*03d0*/  LDG.E R22, desc[UR4][R18.64] ;  /* 0x0000000412167981 */ /* 0x000ee2000c1e1900 */
[----:B------:R-:W-:-:S04]  /*03e0*/  IMAD.WIDE R14, R3, 0x4, R18 ;  /* 0x00000004030e7825 */ /* 0x000fc800078e0212 */
[----:B---3--:R-:W-:-:S05]  /*03f0*/  FFMA R23, R20, R22, R21 ;  /* 0x0000001614177223 */ /* 0x008fca0000000015 */
[----:B------:R2:W-:Y:S04]  /*0400*/  STG.E desc[UR4][R4.64], R23 ;  /* 0x0000001704007986 */ /* 0x0005e8000c101904 */
[----:B------:R-:W3:Y:S04]  /*0410*/  LDG.E R20, desc[UR4][R6.64+0x8] ;  /* 0x0000080406147981 */ /* 0x000ee8000c1e1900 */
[----:B-1----:R-:W3:Y:S01]  /*0420*/  LDG.E R11, desc[UR4][R14.64] ;  /* 0x000000040e0b7981 */ /* 0x002ee2000c1e1900 */
[----:B------:R-:W-:Y:S01]  /*0430*/  IMAD.WIDE R16, R3, 0x4, R14 ;  /* 0x0000000403107825 */ /* 0x000fe200078e020e */
[----:B------:R-:W-:-:S03]  /*0440*/  IADD3 R10, PT, PT, R10, 0x8, RZ ;  /* 0x000000080a0a7810 */ /* 0x000fc60007ffe0ff */
[----:B---3--:R-:W-:-:S05]  /*0450*/  FFMA R25, R20, R11, R23 ;  /* 0x0000000b14197223 */ /* 0x008fca0000000017 */
[----:B------:R2:W-:Y:S04]  /*0460*/  STG.E desc[UR4][R4.64], R25 ;  /* 0x0000001904007986 */ /* 0x0005e8000c101904 */
[----:B------:R-:W3:Y:S04]  /*0470*/  LDG.E R16, desc[UR4][R16.64] ;  /* 0x0000000410107981 */ /* 0x000ee8000c1e1900 */
[----:B------:R1:W3:Y:S01]  /*0480*/  LDG.E R20, desc[UR4][R6.64+0xc] ;  /* 0x00000c0406147981 */ /* 0x0002e2000c1e1900 */
[----:B------:R-:W-:Y:S02]  /*0490*/  ISETP.NE.AND P1, PT, R10, RZ, PT ;  /* 0x000000ff0a00720c */ /* 0x000fe40003f25270 */
[----:B------:R-:W-:-:S02]  /*04a0*/  LEA R12, R3, R12, 0x3 ;  /* 0x0000000c030c7211 */ /* 0x000fc400078e18ff */
[----:B-1----:R-:W-:-:S04]  /*04b0*/  IADD3 R6, P2, PT, R6, 0x20, RZ ;  /* 0x0000002006067810 */ /* 0x002fc80007f5e0ff */
[----:B------:R-:W-:Y:S01]  /*04c0*/  IADD3.X R7, PT, PT, RZ, R7, RZ, P2, !PT ;  /* 0x00000007ff077210 */ /* 0x000fe200017fe4ff */
[----:B---3--:R-:W-:-:S05]  /*04d0*/  FFMA R11, R20, R16, R25 ;  /* 0x00000010140b7223 */ /* 0x008fca0000000019 */
[----:B------:R2:W-:Y:S01]  /*04e0*/  STG.E desc[UR4][R4.64], R11 ;  /* 0x0000000b04007986 */ /* 0x0005e2000c101904 */
[----:B------:R-:W-:Y:S05]  /*04f0*/  @P1 BRA `(.L_x_1) ;  /* 0xfffffffc00441947 */ /* 0x000fea000383ffff */
.L_x_0:
[----:B------:R-:W-:Y:S05]  /*0500*/  @!P0 EXIT ;  /* 0x000000000000894d */ /* 0x000fea0003800000 */
[----:B------:R-:W-:Y:S02]  /*0510*/  ISETP.GE.U32.AND P1, PT, R13, 0x4, PT ;  /* 0x000000040d00780c */ /* 0x000fe40003f26070 */
[----:B------:R-:W-:-:S04]  /*0520*/  LOP3.LUT R16, R0, 0x3, RZ, 0xc0, !PT ;  /* 0x0000000300107812 */ /* 0x000fc800078ec0ff */
[----:B------:R-:W-:-:S07]  /*0530*/  ISETP.NE.AND P0, PT, R16, RZ, PT ;  /* 0x000000ff1000720c */ /* 0x000fce0003f05270 */
[----:B------:R-:W-:Y:S06]  /*0540*/  @!P1 BRA `(.L_x_2) ;  /* 0x00000000007c9947 */ /* 0x000fec0003800000 */
[----:B------:R-:W1:Y:S01]  /*0550*/  LDC.64 R14, c[0x0][0x380] ;  /* 0x0000e000ff0e7b82 */ /* 0x000e620000000a00 */
[----:B------:R-:W-:Y:S01]  /*0560*/  IADD3 R7, PT, PT, R2, R9, RZ ;  /* 0x0000000902077210 */ /* 0x000fe20007ffe0ff */
[----:B------:R-:W-:Y:S01]  /*0570*/  IMAD R17, R9, R3, R8 ;  /* 0x0000000309117224 */ /* 0x000fe200078e0208 */
[----:B------:R-:W3:Y:S05]  /*0580*/  LDCU.64 UR6, c[0x0][0x380] ;  /* 0x00007000ff0677ac */ /* 0x000eea0008000a00 */
[----:B------:R-:W4:Y:S01]  /*0590*/  LDC.64 R12, c[0x0][0x388] ;  /* 0x0000e200ff0c7b82 */ /* 0x000f220000000a00 */
[----:B-1----:R-:W-:-:S06]  /*05a0*/  IMAD.WIDE.U32 R14, R7, 0x4, R14 ;  /* 0x00000004070e7825 */ /* 0x002fcc00078e000e */
[----:B------:R-:W2:Y:S01]  /*05b0*/  LDG.E R14, desc[UR4][R14.64] ;  /* 0x000000040e0e7981 */ /* 0x000ea2000c1e1900 */
[----:B----4-:R-:W-:-:S05]  /*05c0*/  IMAD.WIDE R12, R17, 0x4, R12 ;  /* 0x00000004110c7825 */ /* 0x010fca00078e020c */
[----:B------:R-:W2:Y:S01]  /*05d0*/  LDG.E R10, desc[UR4][R12.64] ;  /* 0x000000040c0a7981 */ /* 0x000ea2000c1e1900 */
[----:B------:R-:W-:-:S04]  /*05e0*/  IADD3 R7, P1, PT, R2, R9, RZ ;  /* 0x0000000902077210 */ /* 0x000fc80007f3e0ff */
[----:B------:R-:W-:Y:S02]  /*05f0*/  IADD3.X R18, PT, PT, RZ, RZ, RZ, P1, !PT ;  /* 0x000000ffff127210 */ /* 0x000fe40000ffe4ff */
[----:B---3--:R-:W-:-:S04]  /*0600*/  LEA R6, P1, R7, UR6, 0x2 ;  /* 0x0000000607067c11 */ /* 0x008fc8000f8210ff */
[----:B------:R-:W-:Y:S01]  /*0610*/  LEA.HI.X R7, R7, UR7, R18, 0x2, P1 ;  /* 0x0000000707077c11 */ /* 0x000fe200088f1412 */
[----:B--2--5:R-:W-:Y:S01]  /*0620*/  FFMA R17, R14, R10, R11 ;  /* 0x0000000a0e117223 */ /* 0x024fe2000000000b */
[----:B------:R-:W-:-:S04]  /*0630*/  IMAD.WIDE R10, R3, 0x4, R12 ;  /* 0x00000004030a7825 */ /* 0x000fc800078e020c */
[----:B------:R1:W-:Y:S04]  /*0640*/  STG.E desc[UR4][R4.64], R17 ;  /* 0x0000001104007986 */ /* 0x0003e8000c101904 */
[----:B------:R-:W2:Y:S04]  /*0650*/  LDG.E R18, desc[UR4][R10.64] ;  /* 0x000000040a127981 */ /* 0x000ea8000c1e1900 */
[----:B------:R-:W2:Y:S01]  /*0660*/  LDG.E R14, desc[UR4][R6.64+0x4] ;  /* 0x00000404060e7981 */ /* 0x000ea2000c1e1900 */
[----:B------:R-:W-:-:S04]  /*0670*/  IMAD.WIDE R12, R3, 0x4, R10 ;  /* 0x00000004030c7825 */ /* 0x000fc800078e020a */
[----:B--2---:R-:W-:-:S05]  /*0680*/  FFMA R19, R14, R18, R17 ;  /* 0x000000120e137223 */ /* 0x004fca0000000011 */
[----:B------:R1:W-:Y:S04]  /*0690*/  STG.E desc[UR4][R4.64], R19 ;  /* 0x0000001304007986 */ /* 0x0003e8000c101904 */
[----:B------:R-:W2:Y:S04]  /*06a0*/  LDG.E R14, desc[UR4][R6.64+0x8] ;  /* 0x00000804060e7981 */ /* 0x000ea8000c1e1900 */
[----:B------:R-:W2:Y:S02]  /*06b0*/  LDG.E R15, desc[UR4][R12.64] ;  /* 0x000000040c0f7981 */ /* 0x000ea4000c1e1900 */
[----:B--2---:R-:W-:Y:S01]  /*06c0*/  FFMA R21, R14, R15, R19 ;  /* 0x0000000f0e157223 */ /* 0x004fe20000000013 */
[----:B------:R-:W-:-:S04]  /*06d0*/  IMAD.WIDE R14, R3, 0x4, R12 ;  /* 0x00000004030e7825 */ /* 0x000fc800078e020c */
[----:B------:R1:W-:Y:S04]  /*06e0*/  STG.E desc[UR4][R4.64], R21 ;  /* 0x0000001504007986 */ /* 0x0003e8000c101904 */
[----:B------:R-:W2:Y:S04]  /*06f0*/  LDG.E R18, desc[UR4][R6.64+0xc] ;  /* 0x00000c0406127981 */ /* 0x000ea8000c1e1900 */
[----:B------:R-:W2:Y:S01]  /*0700*/  LDG.E R14, desc[UR4][R14.64] ;  /* 0x000000040e0e7981 */ /* 0x000ea2000c1e1900 */
[----:B------:R-:W-:Y:S01]  /*0710*/  IADD3 R9, PT, PT, R9, 0x4, RZ ;  /* 0x0000000409097810 */ /* 0x000fe20007ffe0ff */
[----:B--2---:R-:W-:-:S05]  /*0720*/  FFMA R11, R18, R14, R21 ;  /* 0x0000000e120b7223 */ /* 0x004fca0000000015 */
[----:B------:R1:W-:Y:S02]  /*0730*/  STG.E desc[UR4][R4.64], R11 ;  /* 0x0000000b04007986 */ /* 0x0003e4000c101904 */
.L_x_2:
[----:B------:R-:W-:Y:S05]  /*0740*/  @!P0 EXIT ;  /* 0x000000000000894d */ /* 0x000fea0003800000 */
[----:B------:R-:W-:Y:S02]  /*0750*/  ISETP.NE.AND P1, PT, R16, 0x1, PT ;  /* 0x000000011000780c */ /* 0x000fe40003f25270 */
[----:B------:R-:W-:-:S04]  /*0760*/  LOP3.LUT R0, R0, 0x1, RZ, 0xc0, !PT ;  /* 0x0000000100007812 */ /* 0x000fc800078ec0ff */
[----:B------:R-:W-:-:S07]  /*0770*/  ISETP.NE.U32.AND P0, PT, R0, 0x1, PT ;  /* 0x000000010000780c */ /* 0x000fce0003f05070 */
[----:B------:R-:W-:Y:S06]  /*0780*/  @!P1 BRA `(.L_x_3) ;  /* 0x0000000000549947 */ /* 0x000fec0003800000 */
[----:B------:R-:W3:Y:S01]  /*0790*/  LDC.64 R6, c[0x0][0x380] ;  /* 0x0000e000ff067b82 */ /* 0x000ee20000000a00 */
[----:B------:R-:W-:Y:S01]  /*07a0*/  IADD3 R13, PT, PT, R2, R9, RZ ;  /* 0x00000009020d7210 */ /* 0x000fe20007ffe0ff */
[----:B-1----:R-:W-:Y:S01]  /*07b0*/  IMAD R17, R9, R3, R8 ;  /* 0x0000000309117224 */ /* 0x002fe200078e0208 */
[----:B------:R-:W1:Y:S05]  /*07c0*/  LDCU.64 UR6, c[0x0][0x380] ;  /* 0x00007000ff0677ac */ /* 0x000e6a0008000a00 */
[----:B------:R-:W4:Y:S01]  /*07d0*/  LDC.64 R14, c[0x0][0x388] ;  /* 0x0000e200ff0e7b82 */ /* 0x000f220000000a00 */
[----:B---3--:R-:W-:-:S06]  /*07e0*/  IMAD.WIDE.U32 R12, R13, 0x4, R6 ;  /* 0x000000040d0c7825 */ /* 0x008fcc00078e0006 */
[----:B------:R-:W3:Y:S01]  /*07f0*/  LDG.E R12, desc[UR4][R12.64] ;  /* 0x000000040c0c7981 */ /* 0x000ee2000c1e1900 */
[----:B----4-:R-:W-:-:S05]  /*0800*/  IMAD.WIDE R14, R17, 0x4, R14 ;  /* 0x00000004110e7825 */ /* 0x010fca00078e020e */
[----:B------:R-:W3:Y:S01]  /*0810*/  LDG.E R0, desc[UR4][R14.64] ;  /* 0x000000040e007981 */ /* 0x000ee2000c1e1900 */
[----:B------:R-:W-:-:S04]  /*0820*/  IADD3 R7, P1, PT, R2, R9, RZ ;  /* 0x0000000902077210 */ /* 0x000fc80007f3e0ff */
[----:B------:R-:W-:Y:S02]  /*0830*/  IADD3.X R10, PT, PT, RZ, RZ, RZ, P1, !PT ;  /* 0x000000ffff0a7210 */ /* 0x000fe40000ffe4ff */
[----:B-1----:R-:W-:Y:S01]  /*0840*/  LEA R6, P1, R7, UR6, 0x2 ;  /* 0x0000000607067c11 */ /* 0x002fe2000f8210ff */
[----:B------:R-:W-:-:S03]  /*0850*/  IMAD.WIDE R16, R3, 0x4, R14 ;  /* 0x0000000403107825 */ /* 0x000fc600078e020e */
[----:B------:R-:W-:Y:S01]  /*0860*/  LEA.HI.X R7, R7, UR7, R10, 0x2, P1 ;  /* 0x0000000707077c11 */ /* 0x000fe200088f140a */
[----:B---3-5:R-:W-:-:S05]  /*0870*/  FFMA R19, R12, R0, R11 ;  /* 0x000000000c137223 */ /* 0x028fca000000000b */
[----:B------:R3:W-:Y:S04]  /*0880*/  STG.E desc[UR4][R4.64], R19 ;  /* 0x0000001304007986 */ /* 0x0007e8000c101904 */
[----:B------:R-:W2:Y:S04]  /*0890*/  LDG.E R16, desc[UR4][R16.64] ;  /* 0x0000000410107981 */ /* 0x000ea8000c1e1900 */
[----:B------:R-:W2:Y:S01]  /*08a0*/  LDG.E R6, desc[UR4][R6.64+0x4] ;  /* 0x0000040406067981 */ /* 0x000ea2000c1e1900 */
[----:B------:R-:W-:Y:S01]  /*08b0*/  IADD3 R9, PT, PT, R9, 0x2, RZ ;  /* 0x0000000209097810 */ /* 0x000fe20007ffe0ff */
[----:B--2---:R-:W-:-:S05]  /*08c0*/  FFMA R11, R6, R16, R19 ;  /* 0x00000010060b7223 */ /* 0x004fca0000000013 */
[----:B------:R3:W-:Y:S02]  /*08d0*/  STG.E desc[UR4][R4.64], R11 ;  /* 0x0000000b04007986 */ /* 0x0007e4000c101904 */
.L_x_3:
[----:B------:R-:W-:Y:S05]  /*08e0*/  @P0 EXIT ;  /* 0x000000000000094d */ /* 0x000fea0003800000 */
[----:B------:R-:W4:Y:S01]  /*08f0*/  LDC.64 R6, c[0x0][0x380] ;  /* 0x0000e000ff067b82 */ /* 0x000f220000000a00 */
[----:B------:R-:W-:Y:S01]  /*0900*/  IADD3 R15, PT, PT, R2, R9, RZ ;  /* 0x00000009020f7210 */ /* 0x000fe20007ffe0ff */
[----:B------:R-:W-:-:S06]  /*0910*/  IMAD R9, R9, R3, R8 ;  /* 0x0000000309097224 */ /* 0x000fcc00078e0208 */
[----:B------:R-:W0:Y:S01]  /*0920*/  LDC.64 R12, c[0x0][0x388] ;  /* 0x0000e200ff0c7b82 */ /* 0x000e220000000a00 */
[----:B----4-:R-:W-:-:S06]  /*0930*/  IMAD.WIDE.U32 R2, R15, 0x4, R6 ;  /* 0x000000040f027825 */ /* 0x010fcc00078e0006 */
[----:B------:R-:W1:Y:S01]  /*0940*/  LDG.E R2, desc[UR4][R2.64] ;  /* 0x0000000402027981 */ /* 0x000e62000c1e1900 */
[----:B0-----:R-:W-:-:S06]  /*0950*/  IMAD.WIDE R6, R9, 0x4, R12 ;  /* 0x0000000409067825 */ /* 0x001fcc00078e020c */
[----:B------:R-:W1:Y:S02]  /*0960*/  LDG.E R6, desc[UR4][R6.64] ;  /* 0x0000000406067981 */ /* 0x000e64000c1e1900 */
[----:B-123-5:R-:W-:-:S05]  /*0970*/  FFMA R11, R2, R6, R11 ;  /* 0x00000006020b7223 */ /* 0x02efca000000000b */
[----:B------:R-:W-:Y:S01]  /*0980*/  STG.E desc[UR4][R4.64], R11 ;  /* 0x0000000b04007986 */ /* 0x000fe2000c101904 */
[----:B------:R-:W-:Y:S05]  /*0990*/  EXIT ;  /* 0x000000000000794d */ /* 0x000fea0003800000 */
.L_x_4:
[----:B------:R-:W-:-:S00]  /*09a0*/  BRA `(.L_x_4) ;  /* 0xfffffffc00fc7947 */ /* 0x000fc0000383ffff */
[----:B------:R-:W-:-:S00]  /*09b0*/  NOP ;  /* 0x0000000000007918 */ /* 0x000fc00000000000 */
        /* <DEDUP_REMOVED lines=12> */
.L_x_5:


//--------------------- .nv.shared.reserved.0     --------------------------
	.section	.nv.shared.reserved.0,"aw",@nobits
	.weak		__nv_reservedSMEM_offset_0_alias
	.size		__nv_reservedSMEM_offset_0_alias, 0, 64
	.other		__nv_reservedSMEM_offset_0_alias,@"STO_CUDA_RESERVED_SHARED STV_DEFAULT"
__nv_reservedSMEM_offset_0_alias:
	.zero		0
	.zero		64


//--------------------- .nv.constant0._Z10gemmKernelPfS_S_iii --------------------------
	.section	.nv.constant0._Z10gemmKernelPfS_S_iii,"a",@progbits
	.sectionflags	@""
	.align	4
.nv.constant0._Z10gemmKernelPfS_S_iii:
	.zero		932


//--------------------- SYMBOLS --------------------------

	.type		.nv.reservedSmem.offset0,@object
	.size		.nv.reservedSmem.offset0,0x4
